	.headerflags	@"EF_CUDA_TEXMODE_UNIFIED EF_CUDA_64BIT_ADDRESS EF_CUDA_ACCELERATORS EF_CUDA_SM90 EF_CUDA_VIRTUAL_SM(EF_CUDA_SM90)"
	.elftype	@"ET_EXEC"


//--------------------- .nv.info                  --------------------------
	.section	.nv.info,"",@"SHT_CUDA_INFO"
	.align	4


	//----- nvinfo : EIATTR_REGCOUNT
	.align		4
        /*0000*/ 	.byte	0x04, 0x2f
        /*0002*/ 	.short	(.L_3 - .L_2)
	.align		4
.L_2:
        /*0004*/ 	.word	index@(triton_poi_fused__native_batch_norm_legit_no_training_cat_relu_49)
        /*0008*/ 	.word	0x00000017


	//----- nvinfo : EIATTR_MIN_STACK_SIZE
	.align		4
.L_3:
        /*000c*/ 	.byte	0x04, 0x12
        /*000e*/ 	.short	(.L_5 - .L_4)
	.align		4
.L_4:
        /*0010*/ 	.word	index@(triton_poi_fused__native_batch_norm_legit_no_training_cat_relu_49)
        /*0014*/ 	.word	0x00000000


	//----- nvinfo : EIATTR_FRAME_SIZE
	.align		4
.L_5:
        /*0018*/ 	.byte	0x04, 0x11
        /*001a*/ 	.short	(.L_7 - .L_6)
	.align		4
.L_6:
        /*001c*/ 	.word	index@(triton_poi_fused__native_batch_norm_legit_no_training_cat_relu_49)
        /*0020*/ 	.word	0x00000000


	//----- nvinfo : EIATTR_MIN_STACK_SIZE
	.align		4
.L_7:
        /*0024*/ 	.byte	0x04, 0x12
        /*0026*/ 	.short	(.L_9 - .L_8)
	.align		4
.L_8:
        /*0028*/ 	.word	index@(triton_poi_fused__native_batch_norm_legit_no_training_cat_relu_49)
        /*002c*/ 	.word	0x00000000
.L_9:


//--------------------- .nv.info.triton_poi_fused__native_batch_norm_legit_no_training_cat_relu_49 --------------------------
	.section	.nv.info.triton_poi_fused__native_batch_norm_legit_no_training_cat_relu_49,"",@"SHT_CUDA_INFO"
	.sectionflags	@""
	.align	4


	//----- nvinfo : EIATTR_CUDA_API_VERSION
	.align		4
        /*0000*/ 	.byte	0x04, 0x37
        /*0002*/ 	.short	(.L_11 - .L_10)
.L_10:
        /*0004*/ 	.word	0x0000007c


	//----- nvinfo : EIATTR_KPARAM_INFO
	.align		4
.L_11:
        /*0008*/ 	.byte	0x04, 0x17
        /*000a*/ 	.short	(.L_13 - .L_12)
.L_12:
        /*000c*/ 	.word	0x00000000
        /*0010*/ 	.short	0x0008
        /*0012*/ 	.short	0x0040
        /*0014*/ 	.byte	0x00, 0xf0, 0x11, 0x00


	//----- nvinfo : EIATTR_KPARAM_INFO
	.align		4
.L_13:
        /*0018*/ 	.byte	0x04, 0x17
        /*001a*/ 	.short	(.L_15 - .L_14)
.L_14:
        /*001c*/ 	.word	0x00000000
        /*0020*/ 	.short	0x0007
        /*0022*/ 	.short	0x0038
        /*0024*/ 	.byte	0x00, 0xf4, 0x21, 0x00


	//----- nvinfo : EIATTR_KPARAM_INFO
	.align		4
.L_15:
        /*0028*/ 	.byte	0x04, 0x17
        /*002a*/ 	.short	(.L_17 - .L_16)
.L_16:
        /*002c*/ 	.word	0x00000000
        /*0030*/ 	.short	0x0006
        /*0032*/ 	.short	0x0030
        /*0034*/ 	.byte	0x00, 0xf4, 0x21, 0x00


	//----- nvinfo : EIATTR_KPARAM_INFO
	.align		4
.L_17:
        /*0038*/ 	.byte	0x04, 0x17
        /*003a*/ 	.short	(.L_19 - .L_18)
.L_18:
        /*003c*/ 	.word	0x00000000
        /*0040*/ 	.short	0x0005
        /*0042*/ 	.short	0x0028
        /*0044*/ 	.byte	0x00, 0xf4, 0x21, 0x00


	//----- nvinfo : EIATTR_KPARAM_INFO
	.align		4
.L_19:
        /*0048*/ 	.byte	0x04, 0x17
        /*004a*/ 	.short	(.L_21 - .L_20)
.L_20:
        /*004c*/ 	.word	0x00000000
        /*0050*/ 	.short	0x0004
        /*0052*/ 	.short	0x0020
        /*0054*/ 	.byte	0x00, 0xf4, 0x21, 0x00


	//----- nvinfo : EIATTR_KPARAM_INFO
	.align		4
.L_21:
        /*0058*/ 	.byte	0x04, 0x17
        /*005a*/ 	.short	(.L_23 - .L_22)
.L_22:
        /*005c*/ 	.word	0x00000000
        /*0060*/ 	.short	0x0003
        /*0062*/ 	.short	0x0018
        /*0064*/ 	.byte	0x00, 0xf4, 0x21, 0x00


	//----- nvinfo : EIATTR_KPARAM_INFO
	.align		4
.L_23:
        /*0068*/ 	.byte	0x04, 0x17
        /*006a*/ 	.short	(.L_25 - .L_24)
.L_24:
        /*006c*/ 	.word	0x00000000
        /*0070*/ 	.short	0x0002
        /*0072*/ 	.short	0x0010
        /*0074*/ 	.byte	0x00, 0xf4, 0x21, 0x00


	//----- nvinfo : EIATTR_KPARAM_INFO
	.align		4
.L_25:
        /*0078*/ 	.byte	0x04, 0x17
        /*007a*/ 	.short	(.L_27 - .L_26)
.L_26:
        /*007c*/ 	.word	0x00000000
        /*0080*/ 	.short	0x0001
        /*0082*/ 	.short	0x0008
        /*0084*/ 	.byte	0x00, 0xf4, 0x21, 0x00


	//----- nvinfo : EIATTR_KPARAM_INFO
	.align		4
.L_27:
        /*0088*/ 	.byte	0x04, 0x17
        /*008a*/ 	.short	(.L_29 - .L_28)
.L_28:
        /*008c*/ 	.word	0x00000000
        /*0090*/ 	.short	0x0000
        /*0092*/ 	.short	0x0000
        /*0094*/ 	.byte	0x00, 0xf4, 0x21, 0x00


	//----- nvinfo : EIATTR_SPARSE_MMA_MASK
	.align		4
.L_29:
        /*0098*/ 	.byte	0x03, 0x50
        /*009a*/ 	.short	0x0000


	//----- nvinfo : EIATTR_MAXREG_COUNT
	.align		4
        /*009c*/ 	.byte	0x03, 0x1b
        /*009e*/ 	.short	0x00ff


	//----- nvinfo : EIATTR_EXIT_INSTR_OFFSETS
	.align		4
        /*00a0*/ 	.byte	0x04, 0x1c
        /*00a2*/ 	.short	(.L_31 - .L_30)


	//   ....[0]....
.L_30:
        /*00a4*/ 	.word	0x00000520


	//----- nvinfo : EIATTR_REQNTID
	.align		4
.L_31:
        /*00a8*/ 	.byte	0x04, 0x10
        /*00aa*/ 	.short	(.L_33 - .L_32)
.L_32:
        /*00ac*/ 	.word	0x00000080
        /*00b0*/ 	.word	0x00000001
        /*00b4*/ 	.word	0x00000001


	//----- nvinfo : EIATTR_CBANK_PARAM_SIZE
	.align		4
.L_33:
        /*00b8*/ 	.byte	0x03, 0x19
        /*00ba*/ 	.short	0x0044


	//----- nvinfo : EIATTR_PARAM_CBANK
	.align		4
        /*00bc*/ 	.byte	0x04, 0x0a
        /*00be*/ 	.short	(.L_35 - .L_34)
	.align		4
.L_34:
        /*00c0*/ 	.word	index@(.nv.constant0.triton_poi_fused__native_batch_norm_legit_no_training_cat_relu_49)
        /*00c4*/ 	.short	0x0210
        /*00c6*/ 	.short	0x0044


	//----- nvinfo : EIATTR_SW_WAR
	.align		4
.L_35:
        /*00c8*/ 	.byte	0x04, 0x36
        /*00ca*/ 	.short	(.L_37 - .L_36)
.L_36:
        /*00cc*/ 	.word	0x00000008
.L_37:


//--------------------- .nv.callgraph             --------------------------
	.section	.nv.callgraph,"",@"SHT_CUDA_CALLGRAPH"
	.align	4
	.sectionentsize	8
	.align		4
        /*0000*/ 	.word	0x00000000
	.align		4
        /*0004*/ 	.word	0xffffffff
	.align		4
        /*0008*/ 	.word	0x00000000
	.align		4
        /*000c*/ 	.word	0xfffffffe
	.align		4
        /*0010*/ 	.word	0x00000000
	.align		4
        /*0014*/ 	.word	0xfffffffd
	.align		4
        /*0018*/ 	.word	0x00000000
	.align		4
        /*001c*/ 	.word	0xfffffffc


//--------------------- .nv.constant4             --------------------------
	.section	.nv.constant4,"a",@progbits
	.align	8
	.align		8
.nv.constant4:
        /*0000*/ 	.dword	_$_str
	.align		8
        /*0008*/ 	.dword	_$_str_$_2


//--------------------- .text.triton_poi_fused__native_batch_norm_legit_no_training_cat_relu_49 --------------------------
	.section	.text.triton_poi_fused__native_batch_norm_legit_no_training_cat_relu_49,"ax",@progbits
	.align	128
        .global         triton_poi_fused__native_batch_norm_legit_no_training_cat_relu_49
        .type           triton_poi_fused__native_batch_norm_legit_no_training_cat_relu_49,@function
        .size           triton_poi_fused__native_batch_norm_legit_no_training_cat_relu_49,(.L_x_1 - triton_poi_fused__native_batch_norm_legit_no_training_cat_relu_49)
        .other          triton_poi_fused__native_batch_norm_legit_no_training_cat_relu_49,@"STO_CUDA_ENTRY STV_DEFAULT"
triton_poi_fused__native_batch_norm_legit_no_training_cat_relu_49:
.text.triton_poi_fused__native_batch_norm_legit_no_training_cat_relu_49:
[----:B------:R-:W-:Y:S01]  /*0000*/  LDC R1, c[0x0][0x28] ;  /* 0x00000a00ff017b82 */ /* 0x000fe20000000800 */
[----:B------:R-:W1:Y:S07]  /*0010*/  S2R R0, SR_TID.X ;  /* 0x0000000000007919 */ /* 0x000e6e0000002100 */
[----:B------:R-:W2:Y:S01]  /*0020*/  LDC.64 R4, c[0x0][0x228] ;  /* 0x00008a00ff047b82 */ /* 0x000ea20000000a00 */
[----:B------:R-:W-:Y:S01]  /*0030*/  ULDC.64 UR4, c[0x0][0x208] ;  /* 0x0000820000047ab9 */ /* 0x000fe20000000a00 */
[----:B------:R-:W-:Y:S01]  /*0040*/  ULDC.64 UR6, c[0x0][0x218] ;  /* 0x0000860000067ab9 */ /* 0x000fe20000000a00 */
[----:B------:R-:W3:Y:S01]  /*0050*/  S2R R3, SR_CTAID.X ;  /* 0x0000000000037919 */ /* 0x000ee20000002500 */
[----:B-1----:R-:W-:-:S05]  /*0060*/  IMAD.SHL.U32 R0, R0, 0x2, RZ ;  /* 0x0000000200007824 */ /* 0x002fca00078e00ff */
[----:B------:R-:W-:-:S05]  /*0070*/  LOP3.LUT R0, R0, 0xfe, RZ, 0xc0, !PT ;  /* 0x000000fe00007812 */ /* 0x000fca00078ec0ff */
[----:B---3--:R-:W-:-:S05]  /*0080*/  IMAD R0, R3, 0x100, R0 ;  /* 0x0000010003007824 */ /* 0x008fca00078e0200 */
[----:B------:R-:W-:-:S04]  /*0090*/  SHF.R.S32.HI R9, RZ, 0x1f, R0 ;  /* 0x0000001fff097819 */ /* 0x000fc80000011400 */
[----:B------:R-:W-:-:S04]  /*00a0*/  LEA.HI R8, R9, R0, RZ, 0x4 ;  /* 0x0000000009087211 */ /* 0x000fc800078f20ff */
[--C-:B------:R-:W-:Y:S02]  /*00b0*/  SHF.R.S32.HI R6, RZ, 0x4, R8.reuse ;  /* 0x00000004ff067819 */ /* 0x100fe40000011408 */
[----:B------:R-:W-:-:S04]  /*00c0*/  SHF.R.S32.HI R3, RZ, 0x1f, R8 ;  /* 0x0000001fff037819 */ /* 0x000fc80000011408 */
[----:B------:R-:W-:-:S04]  /*00d0*/  LEA.HI R3, R3, R6, RZ, 0xa ;  /* 0x0000000603037211 */ /* 0x000fc800078f50ff */
[----:B------:R-:W-:-:S05]  /*00e0*/  LOP3.LUT R3, R3, 0xfffffc00, RZ, 0xc0, !PT ;  /* 0xfffffc0003037812 */ /* 0x000fca00078ec0ff */
[----:B------:R-:W-:Y:S01]  /*00f0*/  IMAD.IADD R6, R6, 0x1, -R3 ;  /* 0x0000000106067824 */ /* 0x000fe200078e0a03 */
[----:B------:R-:W-:Y:S01]  /*0100*/  LEA.HI R10, R9, R0, RZ, 0xe ;  /* 0x00000000090a7211 */ /* 0x000fe200078f70ff */
[----:B------:R-:W1:Y:S02]  /*0110*/  LDC.64 R2, c[0x0][0x210] ;  /* 0x00008400ff027b82 */ /* 0x000e640000000a00 */
[----:B--2---:R-:W-:-:S05]  /*0120*/  IMAD.WIDE R4, R6, 0x4, R4 ;  /* 0x0000000406047825 */ /* 0x004fca00078e0204 */
[----:B------:R2:W3:Y:S01]  /*0130*/  LDG.E.EL R7, desc[UR4][R4.64] ;  /* 0x0000000404077981 */ /* 0x0004e2000c2e1900 */
[----:B------:R-:W-:Y:S02]  /*0140*/  LOP3.LUT R9, R8, 0xfffffff0, RZ, 0xc0, !PT ;  /* 0xfffffff008097812 */ /* 0x000fe400078ec0ff */
[----:B------:R-:W-:Y:S02]  /*0150*/  SHF.R.S32.HI R8, RZ, 0xe, R10 ;  /* 0x0000000eff087819 */ /* 0x000fe4000001140a */
[----:B------:R-:W-:Y:S01]  /*0160*/  LOP3.LUT R11, R10, 0xffffc000, RZ, 0xc0, !PT ;  /* 0xffffc0000a0b7812 */ /* 0x000fe200078ec0ff */
[----:B------:R-:W-:Y:S02]  /*0170*/  IMAD.IADD R9, R0, 0x1, -R9 ;  /* 0x0000000100097824 */ /* 0x000fe400078e0a09 */
[----:B------:R-:W-:Y:S02]  /*0180*/  IMAD.SHL.U32 R12, R8, 0x200, RZ ;  /* 0x00000200080c7824 */ /* 0x000fe400078e00ff */
[----:B------:R-:W-:Y:S01]  /*0190*/  IMAD.SHL.U32 R10, R6, 0x10, RZ ;  /* 0x00000010060a7824 */ /* 0x000fe200078e00ff */
[----:B--2---:R-:W-:Y:S01]  /*01a0*/  SHF.R.S32.HI R4, RZ, 0x1f, R9 ;  /* 0x0000001fff047819 */ /* 0x004fe20000011409 */
[----:B------:R-:W-:Y:S01]  /*01b0*/  IMAD.IADD R11, R0, 0x1, -R11 ;  /* 0x00000001000b7824 */ /* 0x000fe200078e0a0b */
[----:B------:R-:W-:-:S02]  /*01c0*/  SHF.R.S32.HI R13, RZ, 0x1f, R12 ;  /* 0x0000001fff0d7819 */ /* 0x000fc4000001140c */
[----:B------:R-:W-:Y:S01]  /*01d0*/  IADD3 R5, P0, P1, R10, R9, R12 ;  /* 0x000000090a057210 */ /* 0x000fe2000791e00c */
[----:B------:R-:W-:Y:S01]  /*01e0*/  IMAD R11, R8, 0x3e00, R11 ;  /* 0x00003e00080b7824 */ /* 0x000fe200078e020b */
[----:B------:R-:W-:Y:S01]  /*01f0*/  SHF.R.S32.HI R10, RZ, 0x1f, R10 ;  /* 0x0000001fff0a7819 */ /* 0x000fe2000001140a */
[----:B------:R-:W2:Y:S01]  /*0200*/  LDC.64 R8, c[0x0][0x220] ;  /* 0x00008800ff087b82 */ /* 0x000ea20000000a00 */
[----:B------:R-:W-:Y:S01]  /*0210*/  LEA R18, P2, R5, UR6, 0x2 ;  /* 0x0000000605127c11 */ /* 0x000fe2000f8410ff */
[----:B-1----:R-:W-:Y:S01]  /*0220*/  IMAD.WIDE R16, R11, 0x4, R2 ;  /* 0x000000040b107825 */ /* 0x002fe200078e0202 */
[----:B------:R-:W-:Y:S02]  /*0230*/  IADD3.X R4, R10, R4, R13, P0, P1 ;  /* 0x000000040a047210 */ /* 0x000fe400007e240d */
[----:B------:R-:W-:Y:S02]  /*0240*/  CS2R R2, SRZ ;  /* 0x0000000000027805 */ /* 0x000fe4000001ff00 */
[----:B------:R-:W-:-:S02]  /*0250*/  ISETP.GE.AND P1, PT, R6, 0x3e0, PT ;  /* 0x000003e00600780c */ /* 0x000fc40003f26270 */
[----:B------:R-:W-:Y:S01]  /*0260*/  ISETP.GT.AND P0, PT, R6, 0x3df, PT ;  /* 0x000003df0600780c */ /* 0x000fe20003f04270 */
[----:B------:R-:W1:Y:S01]  /*0270*/  LDC.64 R12, c[0x0][0x230] ;  /* 0x00008c00ff0c7b82 */ /* 0x000e620000000a00 */
[----:B------:R-:W-:-:S07]  /*0280*/  LEA.HI.X R19, R5, UR7, R4, 0x2, P2 ;  /* 0x0000000705137c11 */ /* 0x000fce00090f1404 */
[----:B------:R-:W4:Y:S01]  /*0290*/  LDC.64 R10, c[0x0][0x238] ;  /* 0x00008e00ff0a7b82 */ /* 0x000f220000000a00 */
[----:B------:R-:W-:Y:S01]  /*02a0*/  CS2R R4, SRZ ;  /* 0x0000000000047805 */ /* 0x000fe2000001ff00 */
[----:B------:R-:W5:Y:S05]  /*02b0*/  @!P1 LDG.E.64 R2, desc[UR4][R16.64] ;  /* 0x0000000410029981 */ /* 0x000f6a000c1e1b00 */
[----:B------:R-:W5:Y:S01]  /*02c0*/  @P0 LDG.E.64 R4, desc[UR4][R18.64+-0xf800] ;  /* 0xff08000412040981 */ /* 0x000f62000c1e1b00 */
[----:B--2---:R-:W-:-:S06]  /*02d0*/  IMAD.WIDE R8, R6, 0x4, R8 ;  /* 0x0000000406087825 */ /* 0x004fcc00078e0208 */
[----:B------:R2:W5:Y:S01]  /*02e0*/  LDG.E.EL R8, desc[UR4][R8.64] ;  /* 0x0000000408087981 */ /* 0x000562000c2e1900 */
[----:B-1----:R-:W-:-:S06]  /*02f0*/  IMAD.WIDE R12, R6, 0x4, R12 ;  /* 0x00000004060c7825 */ /* 0x002fcc00078e020c */
[----:B------:R-:W5:Y:S01]  /*0300*/  LDG.E.EL R12, desc[UR4][R12.64] ;  /* 0x000000040c0c7981 */ /* 0x000f62000c2e1900 */
[----:B----4-:R-:W-:Y:S02]  /*0310*/  IMAD.WIDE R14, R6, 0x4, R10 ;  /* 0x00000004060e7825 */ /* 0x010fe400078e020a */
[----:B------:R-:W1:Y:S04]  /*0320*/  LDC.64 R10, c[0x0][0x240] ;  /* 0x00009000ff0a7b82 */ /* 0x000e680000000a00 */
[----:B------:R-:W4:Y:S01]  /*0330*/  LDG.E.EL R15, desc[UR4][R14.64] ;  /* 0x000000040e0f7981 */ /* 0x000f22000c2e1900 */
[----:B--2---:R-:W-:Y:S02]  /*0340*/  IMAD.MOV.U32 R9, RZ, RZ, 0x3e800000 ;  /* 0x3e800000ff097424 */ /* 0x004fe400078e00ff */
[----:B-1----:R-:W-:-:S04]  /*0350*/  IMAD.WIDE R10, R0, 0x4, R10 ;  /* 0x00000004000a7825 */ /* 0x002fc800078e020a */
[----:B---3--:R-:W-:Y:S02]  /*0360*/  FADD R20, R7, 9.9999997473787516356e-06 ;  /* 0x3727c5ac07147421 */ /* 0x008fe40000000000 */
[----:B------:R-:W1:Y:S02]  /*0370*/  LDC.64 R6, c[0x0][0x248] ;  /* 0x00009200ff067b82 */ /* 0x000e640000000a00 */
[----:B------:R-:W2:Y:S02]  /*0380*/  MUFU.SQRT R16, R20 ;  /* 0x0000001400107308 */ /* 0x000ea40000002000 */
[C---:B--2---:R-:W-:Y:S02]  /*0390*/  FSETP.GT.AND P2, PT, R16.reuse, 8.50705917302346158658e+37, PT ;  /* 0x7e8000001000780b */ /* 0x044fe40003f44000 */
[----:B------:R-:W-:-:S11]  /*03a0*/  FSETP.GEU.AND P3, PT, R16, 1.175494350822287508e-38, PT ;  /* 0x008000001000780b */ /* 0x000fd60003f6e000 */
[----:B------:R-:W-:-:S04]  /*03b0*/  @P2 FMUL R16, R16, 0.25 ;  /* 0x3e80000010102820 */ /* 0x000fc80000400000 */
[----:B------:R-:W-:-:S06]  /*03c0*/  @!P3 FMUL R16, R16, 16777216 ;  /* 0x4b8000001010b820 */ /* 0x000fcc0000400000 */
[----:B------:R-:W2:Y:S01]  /*03d0*/  MUFU.RCP R16, R16 ;  /* 0x0000001000107308 */ /* 0x000ea20000001000 */
[----:B------:R-:W-:Y:S02]  /*03e0*/  FSEL R9, R9, 1, P2 ;  /* 0x3f80000009097808 */ /* 0x000fe40001000000 */
[----:B-----5:R-:W-:Y:S02]  /*03f0*/  SEL R2, R2, RZ, !P1 ;  /* 0x000000ff02027207 */ /* 0x020fe40004800000 */
[----:B------:R-:W-:Y:S02]  /*0400*/  SEL R3, R3, RZ, !P1 ;  /* 0x000000ff03037207 */ /* 0x000fe40004800000 */
[----:B------:R-:W-:Y:S01]  /*0410*/  @P1 SEL R2, R4, RZ, P0 ;  /* 0x000000ff04021207 */ /* 0x000fe20000000000 */
[----:B------:R-:W-:Y:S01]  /*0420*/  @!P3 FMUL R9, R9, 16777216 ;  /* 0x4b8000000909b820 */ /* 0x000fe20000400000 */
[----:B------:R-:W-:-:S03]  /*0430*/  @P1 SEL R3, R5, RZ, P0 ;  /* 0x000000ff05031207 */ /* 0x000fc60000000000 */
[C---:B------:R-:W-:Y:S02]  /*0440*/  FADD R4, -R8.reuse, R2 ;  /* 0x0000000208047221 */ /* 0x040fe40000000100 */
[----:B------:R-:W-:Y:S01]  /*0450*/  FADD R8, -R8, R3 ;  /* 0x0000000308087221 */ /* 0x000fe20000000100 */
[----:B--2---:R-:W-:-:S04]  /*0460*/  FMUL R9, R16, R9 ;  /* 0x0000000910097220 */ /* 0x004fc80000400000 */
[-C--:B------:R-:W-:Y:S01]  /*0470*/  FMUL R4, R4, R9.reuse ;  /* 0x0000000904047220 */ /* 0x080fe20000400000 */
[----:B------:R-:W-:-:S03]  /*0480*/  FMUL R8, R8, R9 ;  /* 0x0000000908087220 */ /* 0x000fc60000400000 */
[C-C-:B----4-:R-:W-:Y:S01]  /*0490*/  FFMA R4, R12.reuse, R4, R15.reuse ;  /* 0x000000040c047223 */ /* 0x150fe2000000000f */
[----:B------:R-:W-:-:S04]  /*04a0*/  FFMA R8, R12, R8, R15 ;  /* 0x000000080c087223 */ /* 0x000fc8000000000f */
[----:B------:R-:W-:Y:S02]  /*04b0*/  FSETP.GEU.AND P0, PT, R4, RZ, PT ;  /* 0x000000ff0400720b */ /* 0x000fe40003f0e000 */
[----:B------:R-:W-:Y:S01]  /*04c0*/  FSETP.GEU.AND P1, PT, R8, RZ, PT ;  /* 0x000000ff0800720b */ /* 0x000fe20003f2e000 */
[----:B-1----:R-:W-:Y:S01]  /*04d0*/  IMAD.WIDE R6, R0, 0x4, R6 ;  /* 0x0000000400067825 */ /* 0x002fe200078e0206 */
[----:B------:R-:W-:Y:S02]  /*04e0*/  FSEL R4, R4, RZ, P0 ;  /* 0x000000ff04047208 */ /* 0x000fe40000000000 */
[----:B------:R-:W-:Y:S01]  /*04f0*/  FSEL R5, R8, RZ, P1 ;  /* 0x000000ff08057208 */ /* 0x000fe20000800000 */
[----:B------:R-:W-:Y:S04]  /*0500*/  STG.E.64 desc[UR4][R10.64], R2 ;  /* 0x000000020a007986 */ /* 0x000fe8000c101b04 */
[----:B------:R-:W-:Y:S01]  /*0510*/  STG.E.64 desc[UR4][R6.64], R4 ;  /* 0x0000000406007986 */ /* 0x000fe2000c101b04 */
[----:B------:R-:W-:Y:S05]  /*0520*/  EXIT ;  /* 0x000000000000794d */ /* 0x000fea0003800000 */
.L_x_0:
[----:B------:R-:W-:-:S00]  /*0530*/  BRA `(.L_x_0) ;  /* 0xfffffffc00fc7947 */ /* 0x000fc0000383ffff */
[----:B------:R-:W-:-:S00]  /*0540*/  NOP ;  /* 0x0000000000007918 */ /* 0x000fc00000000000 */
        /* <DEDUP_REMOVED lines=11> */
.L_x_1:


//--------------------- .nv.global.init           --------------------------
	.section	.nv.global.init,"aw",@progbits
.nv.global.init:
	.type		_$_str,@object
	.size		_$_str,(_$_str_$_2 - _$_str)
_$_str:
        /*0000*/ 	.byte	0x5f, 0x5f, 0x43, 0x55, 0x44, 0x41, 0x5f, 0x46, 0x54, 0x5a, 0x00
	.type		_$_str_$_2,@object
	.size		_$_str_$_2,(.L_1 - _$_str_$_2)
_$_str_$_2:
        /*000b*/ 	.byte	0x5f, 0x5f, 0x43, 0x55, 0x44, 0x41, 0x5f, 0x50, 0x52, 0x45, 0x43, 0x5f, 0x53, 0x51, 0x52, 0x54
        /*001b*/ 	.byte	0x00
.L_1:


//--------------------- .nv.constant0.triton_poi_fused__native_batch_norm_legit_no_training_cat_relu_49 --------------------------
	.section	.nv.constant0.triton_poi_fused__native_batch_norm_legit_no_training_cat_relu_49,"a",@progbits
	.sectionflags	@""
	.align	4
.nv.constant0.triton_poi_fused__native_batch_norm_legit_no_training_cat_relu_49:
	.zero		596
